//
// Generated by NVIDIA NVVM Compiler
//
// Compiler Build ID: CL-36424714
// Cuda compilation tools, release 13.0, V13.0.88
// Based on NVVM 20.0.0
//

.version 9.0
.target sm_100
.address_size 64

	// .globl	_Z21convolution_1D_KernelPfS_S_mm

.visible .entry _Z21convolution_1D_KernelPfS_S_mm(
	.param .u64 .ptr .align 1 _Z21convolution_1D_KernelPfS_S_mm_param_0,
	.param .u64 .ptr .align 1 _Z21convolution_1D_KernelPfS_S_mm_param_1,
	.param .u64 .ptr .align 1 _Z21convolution_1D_KernelPfS_S_mm_param_2,
	.param .u64 _Z21convolution_1D_KernelPfS_S_mm_param_3,
	.param .u64 _Z21convolution_1D_KernelPfS_S_mm_param_4
)
{
	.reg .pred 	%p<55>;
	.reg .b32 	%r<30>;
	.reg .b32 	%f<84>;
	.reg .b64 	%rd<74>;

	ld.param.u64 	%rd25, [_Z21convolution_1D_KernelPfS_S_mm_param_0];
	ld.param.u64 	%rd26, [_Z21convolution_1D_KernelPfS_S_mm_param_1];
	ld.param.u64 	%rd27, [_Z21convolution_1D_KernelPfS_S_mm_param_2];
	ld.param.u64 	%rd23, [_Z21convolution_1D_KernelPfS_S_mm_param_3];
	ld.param.u64 	%rd24, [_Z21convolution_1D_KernelPfS_S_mm_param_4];
	cvta.to.global.u64 	%rd1, %rd26;
	cvta.to.global.u64 	%rd2, %rd25;
	cvta.to.global.u64 	%rd28, %rd27;
	mov.u32 	%r9, %ctaid.x;
	mov.u32 	%r10, %ntid.x;
	mov.u32 	%r11, %tid.x;
	mad.lo.s32 	%r1, %r9, %r10, %r11;
	shr.u64 	%rd29, %rd24, 1;
	cvt.u32.u64 	%r2, %rd29;
	sub.s32 	%r3, %r1, %r2;
	mul.wide.s32 	%rd30, %r1, 4;
	add.s64 	%rd3, %rd28, %rd30;
	mov.b32 	%r12, 0;
	st.global.u32 	[%rd3], %r12;
	setp.eq.s64 	%p1, %rd24, 0;
	@%p1 bra 	$L__BB0_41;
	and.b64  	%rd4, %rd24, 7;
	setp.lt.u64 	%p2, %rd24, 8;
	mov.b64 	%rd72, 0;
	mov.f32 	%f67, 0f00000000;
	@%p2 bra 	$L__BB0_20;
	and.b64  	%rd72, %rd24, -8;
	neg.s64 	%rd6, %rd72;
	add.s32 	%r29, %r3, 3;
	mov.b64 	%rd70, 0;
	mov.f32 	%f67, 0f00000000;
	mov.u64 	%rd69, %rd1;
$L__BB0_3:
	.pragma "nounroll";
	add.s32 	%r14, %r29, -3;
	setp.lt.s32 	%p3, %r14, 0;
	cvt.s64.s32 	%rd33, %r14;
	setp.le.u64 	%p4, %rd23, %rd33;
	mul.wide.s32 	%rd34, %r14, 4;
	add.s64 	%rd9, %rd2, %rd34;
	or.pred  	%p5, %p3, %p4;
	@%p5 bra 	$L__BB0_5;
	ld.global.f32 	%f35, [%rd9];
	ld.global.f32 	%f36, [%rd69];
	fma.rn.f32 	%f67, %f35, %f36, %f67;
	st.global.f32 	[%rd3], %f67;
$L__BB0_5:
	add.s32 	%r15, %r29, -2;
	setp.lt.s32 	%p6, %r15, 0;
	cvt.s64.s32 	%rd35, %r15;
	setp.le.u64 	%p7, %rd23, %rd35;
	shl.b64 	%rd36, %rd70, 2;
	and.b64  	%rd37, %rd36, 17179869152;
	add.s64 	%rd10, %rd1, %rd37;
	or.pred  	%p8, %p6, %p7;
	@%p8 bra 	$L__BB0_7;
	ld.global.f32 	%f37, [%rd9+4];
	ld.global.f32 	%f38, [%rd10+4];
	fma.rn.f32 	%f67, %f37, %f38, %f67;
	st.global.f32 	[%rd3], %f67;
$L__BB0_7:
	add.s32 	%r16, %r29, -1;
	setp.lt.s32 	%p9, %r16, 0;
	cvt.s64.s32 	%rd38, %r16;
	setp.le.u64 	%p10, %rd23, %rd38;
	or.pred  	%p11, %p9, %p10;
	@%p11 bra 	$L__BB0_9;
	ld.global.f32 	%f39, [%rd9+8];
	ld.global.f32 	%f40, [%rd10+8];
	fma.rn.f32 	%f67, %f39, %f40, %f67;
	st.global.f32 	[%rd3], %f67;
$L__BB0_9:
	setp.lt.s32 	%p12, %r29, 0;
	cvt.s64.s32 	%rd39, %r29;
	setp.le.u64 	%p13, %rd23, %rd39;
	or.pred  	%p14, %p12, %p13;
	@%p14 bra 	$L__BB0_11;
	ld.global.f32 	%f41, [%rd9+12];
	ld.global.f32 	%f42, [%rd10+12];
	fma.rn.f32 	%f67, %f41, %f42, %f67;
	st.global.f32 	[%rd3], %f67;
$L__BB0_11:
	add.s32 	%r17, %r29, 1;
	setp.lt.s32 	%p15, %r17, 0;
	cvt.s64.s32 	%rd40, %r17;
	setp.le.u64 	%p16, %rd23, %rd40;
	or.pred  	%p17, %p15, %p16;
	@%p17 bra 	$L__BB0_13;
	ld.global.f32 	%f43, [%rd9+16];
	ld.global.f32 	%f44, [%rd10+16];
	fma.rn.f32 	%f67, %f43, %f44, %f67;
	st.global.f32 	[%rd3], %f67;
$L__BB0_13:
	add.s32 	%r18, %r29, 2;
	setp.lt.s32 	%p18, %r18, 0;
	cvt.s64.s32 	%rd41, %r18;
	setp.le.u64 	%p19, %rd23, %rd41;
	or.pred  	%p20, %p18, %p19;
	@%p20 bra 	$L__BB0_15;
	ld.global.f32 	%f45, [%rd9+20];
	ld.global.f32 	%f46, [%rd10+20];
	fma.rn.f32 	%f67, %f45, %f46, %f67;
	st.global.f32 	[%rd3], %f67;
$L__BB0_15:
	add.s32 	%r19, %r29, 3;
	setp.lt.s32 	%p21, %r19, 0;
	cvt.s64.s32 	%rd42, %r19;
	setp.le.u64 	%p22, %rd23, %rd42;
	or.pred  	%p23, %p21, %p22;
	@%p23 bra 	$L__BB0_17;
	ld.global.f32 	%f47, [%rd9+24];
	ld.global.f32 	%f48, [%rd10+24];
	fma.rn.f32 	%f67, %f47, %f48, %f67;
	st.global.f32 	[%rd3], %f67;
$L__BB0_17:
	add.s32 	%r20, %r29, 4;
	setp.lt.s32 	%p24, %r20, 0;
	cvt.s64.s32 	%rd43, %r20;
	setp.le.u64 	%p25, %rd23, %rd43;
	or.pred  	%p26, %p24, %p25;
	@%p26 bra 	$L__BB0_19;
	ld.global.f32 	%f49, [%rd9+28];
	ld.global.f32 	%f50, [%rd10+28];
	fma.rn.f32 	%f67, %f49, %f50, %f67;
	st.global.f32 	[%rd3], %f67;
$L__BB0_19:
	add.s64 	%rd70, %rd70, 8;
	add.s64 	%rd44, %rd6, %rd70;
	add.s32 	%r29, %r29, 8;
	add.s64 	%rd69, %rd69, 32;
	setp.ne.s64 	%p27, %rd44, 0;
	@%p27 bra 	$L__BB0_3;
$L__BB0_20:
	setp.eq.s64 	%p28, %rd4, 0;
	@%p28 bra 	$L__BB0_41;
	and.b64  	%rd14, %rd24, 3;
	setp.lt.u64 	%p29, %rd4, 4;
	@%p29 bra 	$L__BB0_31;
	cvt.u32.u64 	%r21, %rd72;
	add.s32 	%r7, %r3, %r21;
	setp.lt.s32 	%p30, %r7, 0;
	cvt.s64.s32 	%rd45, %r7;
	setp.le.u64 	%p31, %rd23, %rd45;
	mul.wide.s32 	%rd46, %r7, 4;
	add.s64 	%rd15, %rd2, %rd46;
	or.pred  	%p32, %p30, %p31;
	@%p32 bra 	$L__BB0_24;
	ld.global.f32 	%f51, [%rd15];
	shl.b64 	%rd47, %rd72, 2;
	add.s64 	%rd48, %rd1, %rd47;
	ld.global.f32 	%f52, [%rd48];
	fma.rn.f32 	%f67, %f51, %f52, %f67;
	st.global.f32 	[%rd3], %f67;
$L__BB0_24:
	add.s32 	%r22, %r7, 1;
	setp.lt.s32 	%p33, %r22, 0;
	cvt.s64.s32 	%rd49, %r22;
	setp.le.u64 	%p34, %rd23, %rd49;
	shl.b64 	%rd50, %rd72, 2;
	and.b64  	%rd51, %rd50, 17179869180;
	add.s64 	%rd16, %rd1, %rd51;
	or.pred  	%p35, %p33, %p34;
	@%p35 bra 	$L__BB0_26;
	ld.global.f32 	%f53, [%rd15+4];
	ld.global.f32 	%f54, [%rd16+4];
	fma.rn.f32 	%f67, %f53, %f54, %f67;
	st.global.f32 	[%rd3], %f67;
$L__BB0_26:
	add.s32 	%r23, %r7, 2;
	setp.lt.s32 	%p36, %r23, 0;
	cvt.s64.s32 	%rd52, %r23;
	setp.le.u64 	%p37, %rd23, %rd52;
	or.pred  	%p38, %p36, %p37;
	@%p38 bra 	$L__BB0_28;
	ld.global.f32 	%f55, [%rd15+8];
	ld.global.f32 	%f56, [%rd16+8];
	fma.rn.f32 	%f67, %f55, %f56, %f67;
	st.global.f32 	[%rd3], %f67;
$L__BB0_28:
	add.s32 	%r24, %r7, 3;
	setp.lt.s32 	%p39, %r24, 0;
	cvt.s64.s32 	%rd53, %r24;
	setp.le.u64 	%p40, %rd23, %rd53;
	or.pred  	%p41, %p39, %p40;
	@%p41 bra 	$L__BB0_30;
	ld.global.f32 	%f57, [%rd15+12];
	ld.global.f32 	%f58, [%rd16+12];
	fma.rn.f32 	%f67, %f57, %f58, %f67;
	st.global.f32 	[%rd3], %f67;
$L__BB0_30:
	add.s64 	%rd54, %rd72, 4;
	and.b64  	%rd72, %rd54, 4294967295;
$L__BB0_31:
	setp.eq.s64 	%p42, %rd14, 0;
	@%p42 bra 	$L__BB0_41;
	setp.eq.s64 	%p43, %rd14, 1;
	@%p43 bra 	$L__BB0_38;
	cvt.u32.u64 	%r25, %rd72;
	add.s32 	%r8, %r3, %r25;
	setp.lt.s32 	%p44, %r8, 0;
	cvt.s64.s32 	%rd55, %r8;
	setp.le.u64 	%p45, %rd23, %rd55;
	mul.wide.s32 	%rd56, %r8, 4;
	add.s64 	%rd19, %rd2, %rd56;
	or.pred  	%p46, %p44, %p45;
	@%p46 bra 	$L__BB0_35;
	ld.global.f32 	%f59, [%rd19];
	shl.b64 	%rd57, %rd72, 2;
	add.s64 	%rd58, %rd1, %rd57;
	ld.global.f32 	%f60, [%rd58];
	fma.rn.f32 	%f67, %f59, %f60, %f67;
	st.global.f32 	[%rd3], %f67;
$L__BB0_35:
	add.s32 	%r26, %r8, 1;
	setp.lt.s32 	%p47, %r26, 0;
	cvt.s64.s32 	%rd59, %r26;
	setp.le.u64 	%p48, %rd23, %rd59;
	or.pred  	%p49, %p47, %p48;
	@%p49 bra 	$L__BB0_37;
	ld.global.f32 	%f61, [%rd19+4];
	shl.b64 	%rd60, %rd72, 2;
	and.b64  	%rd61, %rd60, 17179869180;
	add.s64 	%rd62, %rd1, %rd61;
	ld.global.f32 	%f62, [%rd62+4];
	fma.rn.f32 	%f67, %f61, %f62, %f67;
	st.global.f32 	[%rd3], %f67;
$L__BB0_37:
	add.s64 	%rd63, %rd72, 2;
	and.b64  	%rd72, %rd63, 4294967295;
$L__BB0_38:
	and.b64  	%rd64, %rd24, 1;
	setp.eq.b64 	%p50, %rd64, 1;
	not.pred 	%p51, %p50;
	@%p51 bra 	$L__BB0_41;
	cvt.u32.u64 	%r27, %rd72;
	add.s32 	%r28, %r3, %r27;
	setp.lt.s32 	%p52, %r28, 0;
	cvt.s64.s32 	%rd22, %r28;
	setp.le.u64 	%p53, %rd23, %rd22;
	or.pred  	%p54, %p52, %p53;
	@%p54 bra 	$L__BB0_41;
	shl.b64 	%rd65, %rd22, 2;
	add.s64 	%rd66, %rd2, %rd65;
	ld.global.f32 	%f63, [%rd66];
	shl.b64 	%rd67, %rd72, 2;
	add.s64 	%rd68, %rd1, %rd67;
	ld.global.f32 	%f64, [%rd68];
	fma.rn.f32 	%f65, %f63, %f64, %f67;
	st.global.f32 	[%rd3], %f65;
$L__BB0_41:
	ret;

}


// ===== COMPILED SASS (sm_100) =====

	.target	sm_100

	.elftype	@"ET_EXEC"


//--------------------- .note.nv.tkinfo           --------------------------
	.section	.note.nv.tkinfo,"",@"SHT_NOTE"
	.sectionflags	@"SHF_NOTE_NV_TKINFO"
	.tkinfo
        /*0018*/ 	.word	0x00000002
        /*0030*/ 	.string	""
        /*0030*/ 	.string	"ptxas"
        /*0030*/ 	.string	"Cuda compilation tools, release 13.0, V13.0.88"
        /*0030*/ 	.string	"Build cuda_13.0.r13.0/compiler.36424714_0"
        /*0030*/ 	.string	"-arch sm_100 -m 64 "



//--------------------- .note.nv.cuinfo           --------------------------
	.section	.note.nv.cuinfo,"",@"SHT_NOTE"
	.sectionflags	@"SHF_NOTE_NV_CUINFO"
        /*0018*/ 	.short	0x0002
        /*001a*/ 	.short	0x0064
        /*001c*/ 	.short	0x0082
	.zero		2


//--------------------- .nv.info                  --------------------------
	.section	.nv.info,"",@"SHT_CUDA_INFO"
	.align	4


	//----- nvinfo : EIATTR_REGCOUNT
	.align		4
        /*0000*/ 	.byte	0x04, 0x2f
        /*0002*/ 	.short	(.L_1 - .L_0)
	.align		4
.L_0:
        /*0004*/ 	.word	index@(_Z21convolution_1D_KernelPfS_S_mm)
        /*0008*/ 	.word	0x00000014


	//----- nvinfo : EIATTR_FRAME_SIZE
	.align		4
.L_1:
        /*000c*/ 	.byte	0x04, 0x11
        /*000e*/ 	.short	(.L_3 - .L_2)
	.align		4
.L_2:
        /*0010*/ 	.word	index@(_Z21convolution_1D_KernelPfS_S_mm)
        /*0014*/ 	.word	0x00000000


	//----- nvinfo : EIATTR_MIN_STACK_SIZE
	.align		4
.L_3:
        /*0018*/ 	.byte	0x04, 0x12
        /*001a*/ 	.short	(.L_5 - .L_4)
	.align		4
.L_4:
        /*001c*/ 	.word	index@(_Z21convolution_1D_KernelPfS_S_mm)
        /*0020*/ 	.word	0x00000000
.L_5:


//--------------------- .nv.compat                --------------------------
	.section	.nv.compat,"",@"SHT_CUDA_COMPAT_INFO"
	.align	4
        /*0000*/ 	.byte	0x02, 0x09, 0x00, 0x00, 0x02, 0x02, 0x01, 0x00, 0x02, 0x05, 0x05, 0x00, 0x03, 0x07, 0x01, 0x01
        /*0010*/ 	.byte	0x02, 0x03, 0x00, 0x00, 0x02, 0x06, 0x01, 0x00, 0x04, 0x0b, 0x08, 0x00, 0x09, 0x00, 0x00, 0x00
        /*0020*/ 	.byte	0x00, 0x00, 0x00, 0x00


//--------------------- .nv.info._Z21convolution_1D_KernelPfS_S_mm --------------------------
	.section	.nv.info._Z21convolution_1D_KernelPfS_S_mm,"",@"SHT_CUDA_INFO"
	.sectionflags	@""
	.align	4


	//----- nvinfo : EIATTR_CUDA_API_VERSION
	.align		4
        /*0000*/ 	.byte	0x04, 0x37
        /*0002*/ 	.short	(.L_7 - .L_6)
.L_6:
        /*0004*/ 	.word	0x00000082


	//----- nvinfo : EIATTR_KPARAM_INFO
	.align		4
.L_7:
        /*0008*/ 	.byte	0x04, 0x17
        /*000a*/ 	.short	(.L_9 - .L_8)
.L_8:
        /*000c*/ 	.word	0x00000000
        /*0010*/ 	.short	0x0004
        /*0012*/ 	.short	0x0020
        /*0014*/ 	.byte	0x00, 0xf0, 0x21, 0x00


	//----- nvinfo : EIATTR_KPARAM_INFO
	.align		4
.L_9:
        /*0018*/ 	.byte	0x04, 0x17
        /*001a*/ 	.short	(.L_11 - .L_10)
.L_10:
        /*001c*/ 	.word	0x00000000
        /*0020*/ 	.short	0x0003
        /*0022*/ 	.short	0x0018
        /*0024*/ 	.byte	0x00, 0xf0, 0x21, 0x00


	//----- nvinfo : EIATTR_KPARAM_INFO
	.align		4
.L_11:
        /*0028*/ 	.byte	0x04, 0x17
        /*002a*/ 	.short	(.L_13 - .L_12)
.L_12:
        /*002c*/ 	.word	0x00000000
        /*0030*/ 	.short	0x0002
        /*0032*/ 	.short	0x0010
        /*0034*/ 	.byte	0x00, 0xf5, 0x21, 0x00


	//----- nvinfo : EIATTR_KPARAM_INFO
	.align		4
.L_13:
        /*0038*/ 	.byte	0x04, 0x17
        /*003a*/ 	.short	(.L_15 - .L_14)
.L_14:
        /*003c*/ 	.word	0x00000000
        /*0040*/ 	.short	0x0001
        /*0042*/ 	.short	0x0008
        /*0044*/ 	.byte	0x00, 0xf5, 0x21, 0x00


	//----- nvinfo : EIATTR_KPARAM_INFO
	.align		4
.L_15:
        /*0048*/ 	.byte	0x04, 0x17
        /*004a*/ 	.short	(.L_17 - .L_16)
.L_16:
        /*004c*/ 	.word	0x00000000
        /*0050*/ 	.short	0x0000
        /*0052*/ 	.short	0x0000
        /*0054*/ 	.byte	0x00, 0xf5, 0x21, 0x00


	//----- nvinfo : EIATTR_SPARSE_MMA_MASK
	.align		4
.L_17:
        /*0058*/ 	.byte	0x03, 0x50
        /*005a*/ 	.short	0x0000


	//----- nvinfo : EIATTR_MAXREG_COUNT
	.align		4
        /*005c*/ 	.byte	0x03, 0x1b
        /*005e*/ 	.short	0x00ff


	//----- nvinfo : EIATTR_MERCURY_ISA_VERSION
	.align		4
        /*0060*/ 	.byte	0x03, 0x5f
        /*0062*/ 	.short	0x0101


	//----- nvinfo : EIATTR_VRC_CTA_INIT_COUNT
	.align		4
        /*0064*/ 	.byte	0x02, 0x4a
	.zero		1
	.zero		1


	//----- nvinfo : EIATTR_EXIT_INSTR_OFFSETS
	.align		4
        /*0068*/ 	.byte	0x04, 0x1c
        /*006a*/ 	.short	(.L_19 - .L_18)


	//   ....[0]....
.L_18:
        /*006c*/ 	.word	0x000000e0


	//   ....[1]....
        /*0070*/ 	.word	0x00000800


	//   ....[2]....
        /*0074*/ 	.word	0x00000ba0


	//   ....[3]....
        /*0078*/ 	.word	0x00000e20


	//   ....[4]....
        /*007c*/ 	.word	0x00000e90


	//   ....[5]....
        /*0080*/ 	.word	0x00000f40


	//----- nvinfo : EIATTR_CBANK_PARAM_SIZE
	.align		4
.L_19:
        /*0084*/ 	.byte	0x03, 0x19
        /*0086*/ 	.short	0x0028


	//----- nvinfo : EIATTR_PARAM_CBANK
	.align		4
        /*0088*/ 	.byte	0x04, 0x0a
        /*008a*/ 	.short	(.L_21 - .L_20)
	.align		4
.L_20:
        /*008c*/ 	.word	index@(.nv.constant0._Z21convolution_1D_KernelPfS_S_mm)
        /*0090*/ 	.short	0x0380
        /*0092*/ 	.short	0x0028


	//----- nvinfo : EIATTR_SW_WAR
	.align		4
.L_21:
        /*0094*/ 	.byte	0x04, 0x36
        /*0096*/ 	.short	(.L_23 - .L_22)
.L_22:
        /*0098*/ 	.word	0x00000008
.L_23:


//--------------------- .nv.callgraph             --------------------------
	.section	.nv.callgraph,"",@"SHT_CUDA_CALLGRAPH"
	.align	4
	.sectionentsize	8
	.align		4
        /*0000*/ 	.word	0x00000000
	.align		4
        /*0004*/ 	.word	0xffffffff
	.align		4
        /*0008*/ 	.word	0x00000000
	.align		4
        /*000c*/ 	.word	0xfffffffe
	.align		4
        /*0010*/ 	.word	0x00000000
	.align		4
        /*0014*/ 	.word	0xfffffffd
	.align		4
        /*0018*/ 	.word	0x00000000
	.align		4
        /*001c*/ 	.word	0xfffffffc


//--------------------- .text._Z21convolution_1D_KernelPfS_S_mm --------------------------
	.section	.text._Z21convolution_1D_KernelPfS_S_mm,"ax",@progbits
	.align	128
        .global         _Z21convolution_1D_KernelPfS_S_mm
        .type           _Z21convolution_1D_KernelPfS_S_mm,@function
        .size           _Z21convolution_1D_KernelPfS_S_mm,(.L_x_5 - _Z21convolution_1D_KernelPfS_S_mm)
        .other          _Z21convolution_1D_KernelPfS_S_mm,@"STO_CUDA_ENTRY STV_DEFAULT"
_Z21convolution_1D_KernelPfS_S_mm:
.text._Z21convolution_1D_KernelPfS_S_mm:
[----:B------:R-:W-:Y:S01]  /*0000*/  LDC R1, c[0x0][0x37c] ;  /* 0x0000df00ff017b82 */ /* 0x000fe20000000800 */
[----:B------:R-:W0:Y:S01]  /*0010*/  S2R R0, SR_TID.X ;  /* 0x0000000000007919 */ /* 0x000e220000002100 */
[----:B------:R-:W1:Y:S06]  /*0020*/  LDCU.64 UR8, c[0x0][0x3a0] ;  /* 0x00007400ff0877ac */ /* 0x000e6c0008000a00 */
[----:B------:R-:W0:Y:S01]  /*0030*/  S2UR UR4, SR_CTAID.X ;  /* 0x00000000000479c3 */ /* 0x000e220000002500 */
[----:B------:R-:W2:Y:S07]  /*0040*/  LDCU.64 UR10, c[0x0][0x358] ;  /* 0x00006b00ff0a77ac */ /* 0x000eae0008000a00 */
[----:B------:R-:W0:Y:S08]  /*0050*/  LDC R9, c[0x0][0x360] ;  /* 0x0000d800ff097b82 */ /* 0x000e300000000800 */
[----:B------:R-:W3:Y:S01]  /*0060*/  LDC.64 R2, c[0x0][0x390] ;  /* 0x0000e400ff027b82 */ /* 0x000ee20000000a00 */
[----:B-1----:R-:W-:-:S04]  /*0070*/  ISETP.NE.U32.AND P0, PT, RZ, UR8, PT ;  /* 0x00000008ff007c0c */ /* 0x002fc8000bf05070 */
[----:B------:R-:W-:Y:S01]  /*0080*/  ISETP.NE.AND.EX P0, PT, RZ, UR9, PT, P0 ;  /* 0x00000009ff007c0c */ /* 0x000fe2000bf05300 */
[----:B0-----:R-:W-:Y:S01]  /*0090*/  IMAD R9, R9, UR4, R0 ;  /* 0x0000000409097c24 */ /* 0x001fe2000f8e0200 */
[----:B------:R-:W-:-:S03]  /*00a0*/  USHF.R.U64 UR4, UR8, 0x1, UR9 ;  /* 0x0000000108047899 */ /* 0x000fc60008001209 */
[----:B---3--:R-:W-:-:S04]  /*00b0*/  IMAD.WIDE R2, R9, 0x4, R2 ;  /* 0x0000000409027825 */ /* 0x008fc800078e0202 */
[----:B------:R-:W-:Y:S01]  /*00c0*/  VIADD R9, R9, -UR4 ;  /* 0x8000000409097c36 */ /* 0x000fe20008000000 */
[----:B--2---:R0:W-:Y:S03]  /*00d0*/  STG.E desc[UR10][R2.64], RZ ;  /* 0x000000ff02007986 */ /* 0x0041e6000c10190a */
[----:B------:R-:W-:Y:S05]  /*00e0*/  @!P0 EXIT ;  /* 0x000000000000894d */ /* 0x000fea0003800000 */
[----:B------:R-:W-:Y:S01]  /*00f0*/  UISETP.GE.U32.AND UP0, UPT, UR8, 0x8, UPT ;  /* 0x000000080800788c */ /* 0x000fe2000bf06070 */
[----:B------:R-:W-:Y:S02]  /*0100*/  IMAD.MOV.U32 R0, RZ, RZ, RZ ;  /* 0x000000ffff007224 */ /* 0x000fe400078e00ff */
[----:B------:R-:W-:Y:S01]  /*0110*/  IMAD.MOV.U32 R7, RZ, RZ, RZ ;  /* 0x000000ffff077224 */ /* 0x000fe200078e00ff */
[----:B------:R-:W-:Y:S01]  /*0120*/  UISETP.GE.U32.AND.EX UP0, UPT, UR9, URZ, UPT, UP0 ;  /* 0x000000ff0900728c */ /* 0x000fe2000bf06100 */
[----:B------:R-:W-:Y:S01]  /*0130*/  IMAD.MOV.U32 R5, RZ, RZ, RZ ;  /* 0x000000ffff057224 */ /* 0x000fe200078e00ff */
[----:B------:R-:W-:-:S07]  /*0140*/  ULOP3.LUT UR9, UR8, 0x7, URZ, 0xc0, !UPT ;  /* 0x0000000708097892 */ /* 0x000fce000f8ec0ff */
[----:B------:R-:W-:Y:S05]  /*0150*/  BRA.U !UP0, `(.L_x_0) ;  /* 0x0000000508a07547 */ /* 0x000fea000b800000 */
[----:B------:R-:W1:Y:S01]  /*0160*/  LDC R7, c[0x0][0x3a4] ;  /* 0x0000e900ff077b82 */ /* 0x000e620000000800 */
[----:B------:R-:W-:Y:S01]  /*0170*/  ULOP3.LUT UR8, UR8, 0xfffffff8, URZ, 0xc0, !UPT ;  /* 0xfffffff808087892 */ /* 0x000fe2000f8ec0ff */
[----:B------:R-:W-:Y:S01]  /*0180*/  VIADD R4, R9, 0x3 ;  /* 0x0000000309047836 */ /* 0x000fe20000000000 */
[----:B------:R-:W2:Y:S01]  /*0190*/  LDCU UR18, c[0x0][0x3a4] ;  /* 0x00007480ff1277ac */ /* 0x000ea20008000800 */
[----:B------:R-:W-:-:S03]  /*01a0*/  IMAD.MOV.U32 R5, RZ, RZ, RZ ;  /* 0x000000ffff057224 */ /* 0x000fc600078e00ff */
[----:B------:R-:W-:Y:S01]  /*01b0*/  IMAD.U32 R0, RZ, RZ, UR8 ;  /* 0x00000008ff007e24 */ /* 0x000fe2000f8e00ff */
[----:B------:R-:W3:Y:S01]  /*01c0*/  LDC.64 R10, c[0x0][0x380] ;  /* 0x0000e000ff0a7b82 */ /* 0x000ee20000000a00 */
[----:B------:R-:W4:Y:S01]  /*01d0*/  LDCU.64 UR12, c[0x0][0x388] ;  /* 0x00007100ff0c77ac */ /* 0x000f220008000a00 */
[----:B------:R-:W0:Y:S01]  /*01e0*/  LDCU.64 UR14, c[0x0][0x398] ;  /* 0x00007300ff0e77ac */ /* 0x000e220008000a00 */
[----:B------:R-:W0:Y:S01]  /*01f0*/  LDCU.64 UR16, c[0x0][0x388] ;  /* 0x00007100ff1077ac */ /* 0x000e220008000a00 */
[----:B------:R-:W-:Y:S01]  /*0200*/  UMOV UR4, URZ ;  /* 0x000000ff00047c82 */ /* 0x000fe20008000000 */
[----:B------:R-:W-:-:S05]  /*0210*/  UMOV UR5, URZ ;  /* 0x000000ff00057c82 */ /* 0x000fca0008000000 */
.L_x_1:
[----:B------:R-:W-:Y:S02]  /*0220*/  VIADD R13, R4, 0xfffffffd ;  /* 0xfffffffd040d7836 */ /* 0x000fe40000000000 */
[----:B----4-:R-:W-:Y:S02]  /*0230*/  IMAD.U32 R14, RZ, RZ, UR12 ;  /* 0x0000000cff0e7e24 */ /* 0x010fe4000f8e00ff */
[----:B------:R-:W-:Y:S01]  /*0240*/  IMAD.U32 R15, RZ, RZ, UR13 ;  /* 0x0000000dff0f7e24 */ /* 0x000fe2000f8e00ff */
[----:B0-----:R-:W-:Y:S02]  /*0250*/  ISETP.GE.U32.AND P0, PT, R13, UR14, PT ;  /* 0x0000000e0d007c0c */ /* 0x001fe4000bf06070 */
[----:B------:R-:W-:-:S04]  /*0260*/  SHF.R.S32.HI R6, RZ, 0x1f, R13 ;  /* 0x0000001fff067819 */ /* 0x000fc8000001140d */
[----:B------:R-:W-:-:S04]  /*0270*/  ISETP.GE.U32.AND.EX P0, PT, R6, UR15, PT, P0 ;  /* 0x0000000f06007c0c */ /* 0x000fc8000bf06100 */
[C---:B------:R-:W-:Y:S01]  /*0280*/  ISETP.LT.OR P1, PT, R13.reuse, RZ, P0 ;  /* 0x000000ff0d00720c */ /* 0x040fe20000721670 */
[----:B---3--:R-:W-:-:S12]  /*0290*/  IMAD.WIDE R12, R13, 0x4, R10 ;  /* 0x000000040d0c7825 */ /* 0x008fd800078e020a */
[----:B------:R-:W3:Y:S04]  /*02a0*/  @!P1 LDG.E R6, desc[UR10][R12.64] ;  /* 0x0000000a0c069981 */ /* 0x000ee8000c1e1900 */
[----:B------:R0:W3:Y:S01]  /*02b0*/  @!P1 LDG.E R8, desc[UR10][R14.64] ;  /* 0x0000000a0e089981 */ /* 0x0000e2000c1e1900 */
[----:B------:R-:W-:Y:S01]  /*02c0*/  VIADD R16, R4, 0xfffffffe ;  /* 0xfffffffe04107836 */ /* 0x000fe20000000000 */
[----:B------:R-:W-:Y:S02]  /*02d0*/  USHF.L.U32 UR6, UR4, 0x2, URZ ;  /* 0x0000000204067899 */ /* 0x000fe400080006ff */
[----:B------:R-:W-:Y:S02]  /*02e0*/  USHF.L.U64.HI UR7, UR4, 0x2, UR5 ;  /* 0x0000000204077899 */ /* 0x000fe40008010205 */
[----:B------:R-:W-:Y:S01]  /*02f0*/  ISETP.GE.U32.AND P0, PT, R16, UR14, PT ;  /* 0x0000000e10007c0c */ /* 0x000fe2000bf06070 */
[----:B------:R-:W-:Y:S01]  /*0300*/  ULOP3.LUT UR6, UR6, 0xffffffe0, URZ, 0xc0, !UPT ;  /* 0xffffffe006067892 */ /* 0x000fe2000f8ec0ff */
[----:B------:R-:W-:Y:S01]  /*0310*/  SHF.R.S32.HI R17, RZ, 0x1f, R16 ;  /* 0x0000001fff117819 */ /* 0x000fe20000011410 */
[----:B------:R-:W-:-:S02]  /*0320*/  ULOP3.LUT UR7, UR7, 0x3, URZ, 0xc0, !UPT ;  /* 0x0000000307077892 */ /* 0x000fc4000f8ec0ff */
[----:B------:R-:W-:Y:S01]  /*0330*/  UIADD3 UR6, UP0, UPT, UR6, UR16, URZ ;  /* 0x0000001006067290 */ /* 0x000fe2000ff1e0ff */
[----:B------:R-:W-:-:S03]  /*0340*/  ISETP.GE.U32.AND.EX P0, PT, R17, UR15, PT, P0 ;  /* 0x0000000f11007c0c */ /* 0x000fc6000bf06100 */
[----:B------:R-:W-:Y:S01]  /*0350*/  UIADD3.X UR7, UPT, UPT, UR7, UR17, URZ, UP0, !UPT ;  /* 0x0000001107077290 */ /* 0x000fe200087fe4ff */
[----:B------:R-:W-:Y:S01]  /*0360*/  ISETP.LT.OR P0, PT, R16, RZ, P0 ;  /* 0x000000ff1000720c */ /* 0x000fe20000701670 */
[----:B0-----:R-:W-:-:S04]  /*0370*/  IMAD.U32 R14, RZ, RZ, UR6 ;  /* 0x00000006ff0e7e24 */ /* 0x001fc8000f8e00ff */
[----:B------:R-:W-:Y:S02]  /*0380*/  IMAD.U32 R15, RZ, RZ, UR7 ;  /* 0x00000007ff0f7e24 */ /* 0x000fe4000f8e00ff */
[----:B---3--:R-:W-:-:S05]  /*0390*/  @!P1 FFMA R5, R6, R8, R5 ;  /* 0x0000000806059223 */ /* 0x008fca0000000005 */
[----:B------:R0:W-:Y:S04]  /*03a0*/  @!P1 STG.E desc[UR10][R2.64], R5 ;  /* 0x0000000502009986 */ /* 0x0001e8000c10190a */
[----:B------:R-:W0:Y:S04]  /*03b0*/  @!P0 LDG.E R6, desc[UR10][R12.64+0x4] ;  /* 0x0000040a0c068981 */ /* 0x000e28000c1e1900 */
[----:B------:R-:W0:Y:S01]  /*03c0*/  @!P0 LDG.E R8, desc[UR10][R14.64+0x4] ;  /* 0x0000040a0e088981 */ /* 0x000e22000c1e1900 */
[----:B------:R-:W-:-:S05]  /*03d0*/  VIADD R16, R4, 0xffffffff ;  /* 0xffffffff04107836 */ /* 0x000fca0000000000 */
[----:B------:R-:W-:Y:S02]  /*03e0*/  ISETP.GE.U32.AND P1, PT, R16, UR14, PT ;  /* 0x0000000e10007c0c */ /* 0x000fe4000bf26070 */
[----:B------:R-:W-:-:S04]  /*03f0*/  SHF.R.S32.HI R17, RZ, 0x1f, R16 ;  /* 0x0000001fff117819 */ /* 0x000fc80000011410 */
[----:B------:R-:W-:-:S04]  /*0400*/  ISETP.GE.U32.AND.EX P1, PT, R17, UR15, PT, P1 ;  /* 0x0000000f11007c0c */ /* 0x000fc8000bf26110 */
[----:B------:R-:W-:Y:S01]  /*0410*/  ISETP.LT.OR P1, PT, R16, RZ, P1 ;  /* 0x000000ff1000720c */ /* 0x000fe20000f21670 */
[----:B0-----:R-:W-:-:S05]  /*0420*/  @!P0 FFMA R5, R6, R8, R5 ;  /* 0x0000000806058223 */ /* 0x001fca0000000005 */
[----:B------:R0:W-:Y:S07]  /*0430*/  @!P0 STG.E desc[UR10][R2.64], R5 ;  /* 0x0000000502008986 */ /* 0x0001ee000c10190a */
[----:B------:R-:W0:Y:S04]  /*0440*/  @!P1 LDG.E R6, desc[UR10][R12.64+0x8] ;  /* 0x0000080a0c069981 */ /* 0x000e28000c1e1900 */
[----:B------:R-:W0:Y:S01]  /*0450*/  @!P1 LDG.E R8, desc[UR10][R14.64+0x8] ;  /* 0x0000080a0e089981 */ /* 0x000e22000c1e1900 */
[----:B------:R-:W-:-:S02]  /*0460*/  ISETP.GE.U32.AND P0, PT, R4, UR14, PT ;  /* 0x0000000e04007c0c */ /* 0x000fc4000bf06070 */
[----:B------:R-:W-:-:S04]  /*0470*/  SHF.R.S32.HI R16, RZ, 0x1f, R4 ;  /* 0x0000001fff107819 */ /* 0x000fc80000011404 */
[----:B------:R-:W-:-:S04]  /*0480*/  ISETP.GE.U32.AND.EX P0, PT, R16, UR15, PT, P0 ;  /* 0x0000000f10007c0c */ /* 0x000fc8000bf06100 */
[C---:B------:R-:W-:Y:S01]  /*0490*/  ISETP.LT.OR P0, PT, R4.reuse, RZ, P0 ;  /* 0x000000ff0400720c */ /* 0x040fe20000701670 */
[----:B------:R-:W-:Y:S02]  /*04a0*/  VIADD R16, R4, 0x1 ;  /* 0x0000000104107836 */ /* 0x000fe40000000000 */
[----:B0-----:R-:W-:-:S05]  /*04b0*/  @!P1 FFMA R5, R6, R8, R5 ;  /* 0x0000000806059223 */ /* 0x001fca0000000005 */
[----:B------:R0:W-:Y:S05]  /*04c0*/  @!P1 STG.E desc[UR10][R2.64], R5 ;  /* 0x0000000502009986 */ /* 0x0001ea000c10190a */
[----:B------:R-:W0:Y:S04]  /*04d0*/  @!P0 LDG.E R6, desc[UR10][R12.64+0xc] ;  /* 0x00000c0a0c068981 */ /* 0x000e28000c1e1900 */
[----:B------:R-:W0:Y:S01]  /*04e0*/  @!P0 LDG.E R8, desc[UR10][R14.64+0xc] ;  /* 0x00000c0a0e088981 */ /* 0x000e22000c1e1900 */
[----:B------:R-:W-:-:S02]  /*04f0*/  ISETP.GE.U32.AND P1, PT, R16, UR14, PT ;  /* 0x0000000e10007c0c */ /* 0x000fc4000bf26070 */
[----:B------:R-:W-:-:S04]  /*0500*/  SHF.R.S32.HI R17, RZ, 0x1f, R16 ;  /* 0x0000001fff117819 */ /* 0x000fc80000011410 */
[----:B------:R-:W-:-:S04]  /*0510*/  ISETP.GE.U32.AND.EX P1, PT, R17, UR15, PT, P1 ;  /* 0x0000000f11007c0c */ /* 0x000fc8000bf26110 */
[----:B------:R-:W-:Y:S01]  /*0520*/  ISETP.LT.OR P1, PT, R16, RZ, P1 ;  /* 0x000000ff1000720c */ /* 0x000fe20000f21670 */
        /* <DEDUP_REMOVED lines=27> */
[----:B0-----:R-:W-:-:S05]  /*06e0*/  @!P1 FFMA R5, R6, R8, R5 ;  /* 0x0000000806059223 */ /* 0x001fca0000000005 */
[----:B------:R0:W-:Y:S07]  /*06f0*/  @!P1 STG.E desc[UR10][R2.64], R5 ;  /* 0x0000000502009986 */ /* 0x0001ee000c10190a */
[----:B------:R-:W0:Y:S04]  /*0700*/  @!P0 LDG.E R6, desc[UR10][R12.64+0x1c] ;  /* 0x00001c0a0c068981 */ /* 0x000e28000c1e1900 */
[----:B------:R-:W0:Y:S01]  /*0710*/  @!P0 LDG.E R8, desc[UR10][R14.64+0x1c] ;  /* 0x00001c0a0e088981 */ /* 0x000e22000c1e1900 */
[----:B------:R-:W-:Y:S01]  /*0720*/  UIADD3 UR4, UP0, UPT, UR4, 0x8, URZ ;  /* 0x0000000804047890 */ /* 0x000fe2000ff1e0ff */
[----:B------:R-:W-:Y:S01]  /*0730*/  VIADD R4, R4, 0x8 ;  /* 0x0000000804047836 */ /* 0x000fe20000000000 */
[----:B------:R-:W-:-:S02]  /*0740*/  UIADD3 UR12, UP1, UPT, UR12, 0x20, URZ ;  /* 0x000000200c0c7890 */ /* 0x000fc4000ff3e0ff */
[----:B------:R-:W-:Y:S02]  /*0750*/  UIADD3.X UR5, UPT, UPT, URZ, UR5, URZ, UP0, !UPT ;  /* 0x00000005ff057290 */ /* 0x000fe400087fe4ff */
[----:B------:R-:W-:Y:S02]  /*0760*/  UIADD3 UR6, UP0, UPT, UR4, -UR8, URZ ;  /* 0x8000000804067290 */ /* 0x000fe4000ff1e0ff */
[----:B------:R-:W-:Y:S02]  /*0770*/  UIADD3.X UR13, UPT, UPT, URZ, UR13, URZ, UP1, !UPT ;  /* 0x0000000dff0d7290 */ /* 0x000fe40008ffe4ff */
[----:B--2---:R-:W-:Y:S02]  /*0780*/  UIADD3.X UR7, UPT, UPT, UR5, ~UR18, URZ, UP0, !UPT ;  /* 0x8000001205077290 */ /* 0x004fe400087fe4ff */
[----:B------:R-:W-:-:S04]  /*0790*/  UISETP.NE.U32.AND UP0, UPT, UR6, URZ, UPT ;  /* 0x000000ff0600728c */ /* 0x000fc8000bf05070 */
[----:B------:R-:W-:Y:S01]  /*07a0*/  UISETP.NE.AND.EX UP0, UPT, UR7, URZ, UPT, UP0 ;  /* 0x000000ff0700728c */ /* 0x000fe2000bf05300 */
[----:B0-----:R-:W-:-:S05]  /*07b0*/  @!P0 FFMA R5, R6, R8, R5 ;  /* 0x0000000806058223 */ /* 0x001fca0000000005 */
[----:B------:R0:W-:Y:S03]  /*07c0*/  @!P0 STG.E desc[UR10][R2.64], R5 ;  /* 0x0000000502008986 */ /* 0x0001e6000c10190a */
[----:B------:R-:W-:Y:S05]  /*07d0*/  BRA.U UP0, `(.L_x_1) ;  /* 0xfffffff900907547 */ /* 0x000fea000b83ffff */
.L_x_0:
[----:B------:R-:W-:-:S04]  /*07e0*/  ISETP.NE.U32.AND P0, PT, RZ, UR9, PT ;  /* 0x00000009ff007c0c */ /* 0x000fc8000bf05070 */
[----:B------:R-:W-:-:S13]  /*07f0*/  ISETP.NE.AND.EX P0, PT, RZ, RZ, PT, P0 ;  /* 0x000000ffff00720c */ /* 0x000fda0003f05300 */
[----:B------:R-:W-:Y:S05]  /*0800*/  @!P0 EXIT ;  /* 0x000000000000894d */ /* 0x000fea0003800000 */
[----:B------:R-:W2:Y:S01]  /*0810*/  LDC R4, c[0x0][0x3a0] ;  /* 0x0000e800ff047b82 */ /* 0x000ea20000000800 */
[----:B------:R-:W-:-:S04]  /*0820*/  UISETP.GE.U32.AND UP0, UPT, UR9, 0x4, UPT ;  /* 0x000000040900788c */ /* 0x000fc8000bf06070 */
[----:B------:R-:W-:Y:S01]  /*0830*/  UISETP.GE.U32.AND.EX UP0, UPT, URZ, URZ, UPT, UP0 ;  /* 0x000000ffff00728c */ /* 0x000fe2000bf06100 */
[----:B--2---:R-:W-:-:S04]  /*0840*/  LOP3.LUT R16, R4, 0x3, RZ, 0xc0, !PT ;  /* 0x0000000304107812 */ /* 0x004fc800078ec0ff */
[----:B------:R-:W-:-:S04]  /*0850*/  ISETP.NE.U32.AND P0, PT, R16, RZ, PT ;  /* 0x000000ff1000720c */ /* 0x000fc80003f05070 */
[----:B------:R-:W-:Y:S01]  /*0860*/  ISETP.NE.AND.EX P0, PT, RZ, RZ, PT, P0 ;  /* 0x000000ffff00720c */ /* 0x000fe20003f05300 */
[----:B------:R-:W-:-:S12]  /*0870*/  BRA.U !UP0, `(.L_x_2) ;  /* 0x0000000108c87547 */ /* 0x000fd8000b800000 */
[----:B------:R-:W2:Y:S01]  /*0880*/  LDCU.64 UR4, c[0x0][0x398] ;  /* 0x00007300ff0477ac */ /* 0x000ea20008000a00 */
[----:B------:R-:W-:Y:S01]  /*0890*/  IMAD.IADD R6, R9, 0x1, R0 ;  /* 0x0000000109067824 */ /* 0x000fe200078e0200 */
[----:B------:R-:W3:Y:S01]  /*08a0*/  LDC.64 R10, c[0x0][0x380] ;  /* 0x0000e000ff0a7b82 */ /* 0x000ee20000000a00 */
[----:B------:R-:W4:Y:S03]  /*08b0*/  LDCU.64 UR6, c[0x0][0x388] ;  /* 0x00007100ff0677ac */ /* 0x000f260008000a00 */
[----:B------:R-:W-:Y:S02]  /*08c0*/  SHF.R.S32.HI R8, RZ, 0x1f, R6 ;  /* 0x0000001fff087819 */ /* 0x000fe40000011406 */
[----:B--2---:R-:W-:-:S04]  /*08d0*/  ISETP.GE.U32.AND P2, PT, R6, UR4, PT ;  /* 0x0000000406007c0c */ /* 0x004fc8000bf46070 */
[----:B------:R-:W-:-:S04]  /*08e0*/  ISETP.GE.U32.AND.EX P2, PT, R8, UR5, PT, P2 ;  /* 0x0000000508007c0c */ /* 0x000fc8000bf46120 */
[C---:B------:R-:W-:Y:S01]  /*08f0*/  ISETP.LT.OR P2, PT, R6.reuse, RZ, P2 ;  /* 0x000000ff0600720c */ /* 0x040fe20001741670 */
[----:B---3--:R-:W-:-:S12]  /*0900*/  IMAD.WIDE R10, R6, 0x4, R10 ;  /* 0x00000004060a7825 */ /* 0x008fd800078e020a */
[C---:B----4-:R-:W-:Y:S01]  /*0910*/  @!P2 LEA R14, P1, R0.reuse, UR6, 0x2 ;  /* 0x00000006000eac11 */ /* 0x050fe2000f8210ff */
[----:B------:R-:W0:Y:S03]  /*0920*/  @!P2 LDG.E R8, desc[UR10][R10.64] ;  /* 0x0000000a0a08a981 */ /* 0x000e26000c1e1900 */
[----:B-1----:R-:W-:-:S05]  /*0930*/  @!P2 LEA.HI.X R15, R0, UR7, R7, 0x2, P1 ;  /* 0x00000007000fac11 */ /* 0x002fca00088f1407 */
[----:B------:R-:W0:Y:S01]  /*0940*/  @!P2 LDG.E R14, desc[UR10][R14.64] ;  /* 0x0000000a0e0ea981 */ /* 0x000e22000c1e1900 */
[----:B------:R-:W-:Y:S02]  /*0950*/  VIADD R12, R6, 0x1 ;  /* 0x00000001060c7836 */ /* 0x000fe40000000000 */
[----:B------:R-:W-:-:S03]  /*0960*/  IMAD.SHL.U32 R17, R0, 0x4, RZ ;  /* 0x0000000400117824 */ /* 0x000fc600078e00ff */
[----:B------:R-:W-:Y:S02]  /*0970*/  ISETP.GE.U32.AND P1, PT, R12, UR4, PT ;  /* 0x000000040c007c0c */ /* 0x000fe4000bf26070 */
[----:B------:R-:W-:-:S04]  /*0980*/  SHF.R.S32.HI R13, RZ, 0x1f, R12 ;  /* 0x0000001fff0d7819 */ /* 0x000fc8000001140c */
[----:B------:R-:W-:Y:S02]  /*0990*/  ISETP.GE.U32.AND.EX P1, PT, R13, UR5, PT, P1 ;  /* 0x000000050d007c0c */ /* 0x000fe4000bf26110 */
[----:B------:R-:W-:Y:S02]  /*09a0*/  SHF.L.U64.HI R7, R0, 0x2, R7 ;  /* 0x0000000200077819 */ /* 0x000fe40000010207 */
[----:B------:R-:W-:Y:S02]  /*09b0*/  LOP3.LUT R13, R17, 0xfffffffc, RZ, 0xc0, !PT ;  /* 0xfffffffc110d7812 */ /* 0x000fe400078ec0ff */
[----:B------:R-:W-:Y:S02]  /*09c0*/  ISETP.LT.OR P1, PT, R12, RZ, P1 ;  /* 0x000000ff0c00720c */ /* 0x000fe40000f21670 */
[----:B------:R-:W-:Y:S02]  /*09d0*/  LOP3.LUT R7, R7, 0x3, RZ, 0xc0, !PT ;  /* 0x0000000307077812 */ /* 0x000fe400078ec0ff */
[----:B------:R-:W-:-:S04]  /*09e0*/  IADD3 R12, P3, PT, R13, UR6, RZ ;  /* 0x000000060d0c7c10 */ /* 0x000fc8000ff7e0ff */
[----:B------:R-:W-:Y:S01]  /*09f0*/  IADD3.X R13, PT, PT, R7, UR7, RZ, P3, !PT ;  /* 0x00000007070d7c10 */ /* 0x000fe20009ffe4ff */
[----:B0-----:R-:W-:-:S05]  /*0a00*/  @!P2 FFMA R5, R8, R14, R5 ;  /* 0x0000000e0805a223 */ /* 0x001fca0000000005 */
        /* <DEDUP_REMOVED lines=21> */
[----:B------:R-:W-:-:S02]  /*0b60*/  VIADD R0, R0, 0x4 ;  /* 0x0000000400007836 */ /* 0x000fc40000000000 */
[----:B0-----:R-:W-:-:S05]  /*0b70*/  @!P1 FFMA R5, R6, R7, R5 ;  /* 0x0000000706059223 */ /* 0x001fca0000000005 */
[----:B------:R2:W-:Y:S01]  /*0b80*/  @!P1 STG.E desc[UR10][R2.64], R5 ;  /* 0x0000000502009986 */ /* 0x0005e2000c10190a */
[----:B------:R-:W-:-:S07]  /*0b90*/  IMAD.MOV.U32 R7, RZ, RZ, RZ ;  /* 0x000000ffff077224 */ /* 0x000fce00078e00ff */
.L_x_2:
[----:B------:R-:W-:Y:S05]  /*0ba0*/  @!P0 EXIT ;  /* 0x000000000000894d */ /* 0x000fea0003800000 */
[----:B------:R-:W-:Y:S02]  /*0bb0*/  ISETP.NE.U32.AND P1, PT, R16, 0x1, PT ;  /* 0x000000011000780c */ /* 0x000fe40003f25070 */
[----:B------:R-:W-:Y:S02]  /*0bc0*/  LOP3.LUT R4, R4, 0x1, RZ, 0xc0, !PT ;  /* 0x0000000104047812 */ /* 0x000fe400078ec0ff */
[----:B------:R-:W-:Y:S02]  /*0bd0*/  ISETP.NE.AND.EX P1, PT, RZ, RZ, PT, P1 ;  /* 0x000000ffff00720c */ /* 0x000fe40003f25310 */
[----:B------:R-:W-:-:S04]  /*0be0*/  ISETP.NE.U32.AND P0, PT, R4, 0x1, PT ;  /* 0x000000010400780c */ /* 0x000fc80003f05070 */
[----:B------:R-:W-:-:S07]  /*0bf0*/  ISETP.NE.U32.AND.EX P0, PT, RZ, RZ, PT, P0 ;  /* 0x000000ffff00720c */ /* 0x000fce0003f05100 */
[----:B------:R-:W-:Y:S06]  /*0c00*/  @!P1 BRA `(.L_x_3) ;  /* 0x0000000000849947 */ /* 0x000fec0003800000 */
[----:B------:R-:W3:Y:S01]  /*0c10*/  LDCU.64 UR4, c[0x0][0x398] ;  /* 0x00007300ff0477ac */ /* 0x000ee20008000a00 */
[----:B------:R-:W-:Y:S01]  /*0c20*/  IMAD.IADD R15, R9, 0x1, R0 ;  /* 0x00000001090f7824 */ /* 0x000fe200078e0200 */
[----:B------:R-:W4:Y:S04]  /*0c30*/  LDC.64 R10, c[0x0][0x380] ;  /* 0x0000e000ff0a7b82 */ /* 0x000f280000000a00 */
[----:B------:R-:W-:Y:S02]  /*0c40*/  SHF.R.S32.HI R4, RZ, 0x1f, R15 ;  /* 0x0000001fff047819 */ /* 0x000fe4000001140f */
[----:B---3--:R-:W-:-:S04]  /*0c50*/  ISETP.GE.U32.AND P1, PT, R15, UR4, PT ;  /* 0x000000040f007c0c */ /* 0x008fc8000bf26070 */
[----:B------:R-:W-:-:S04]  /*0c60*/  ISETP.GE.U32.AND.EX P1, PT, R4, UR5, PT, P1 ;  /* 0x0000000504007c0c */ /* 0x000fc8000bf26110 */
[C---:B------:R-:W-:Y:S01]  /*0c70*/  ISETP.LT.OR P1, PT, R15.reuse, RZ, P1 ;  /* 0x000000ff0f00720c */ /* 0x040fe20000f21670 */
[----:B----4-:R-:W-:-:S12]  /*0c80*/  IMAD.WIDE R10, R15, 0x4, R10 ;  /* 0x000000040f0a7825 */ /* 0x010fd800078e020a */
[----:B------:R-:W3:Y:S01]  /*0c90*/  @!P1 LDC.64 R12, c[0x0][0x388] ;  /* 0x0000e200ff0c9b82 */ /* 0x000ee20000000a00 */
[----:B------:R-:W0:Y:S01]  /*0ca0*/  @!P1 LDG.E R4, desc[UR10][R10.64] ;  /* 0x0000000a0a049981 */ /* 0x000e22000c1e1900 */
[----:B---3--:R-:W-:-:S04]  /*0cb0*/  @!P1 LEA R12, P2, R0, R12, 0x2 ;  /* 0x0000000c000c9211 */ /* 0x008fc800078410ff */
[----:B-1----:R-:W-:-:S05]  /*0cc0*/  @!P1 LEA.HI.X R13, R0, R13, R7, 0x2, P2 ;  /* 0x0000000d000d9211 */ /* 0x002fca00010f1407 */
[----:B------:R-:W0:Y:S01]  /*0cd0*/  @!P1 LDG.E R12, desc[UR10][R12.64] ;  /* 0x0000000a0c0c9981 */ /* 0x000e22000c1e1900 */
[----:B------:R-:W-:-:S05]  /*0ce0*/  VIADD R6, R15, 0x1 ;  /* 0x000000010f067836 */ /* 0x000fca0000000000 */
[----:B------:R-:W-:Y:S02]  /*0cf0*/  ISETP.GE.U32.AND P2, PT, R6, UR4, PT ;  /* 0x0000000406007c0c */ /* 0x000fe4000bf46070 */
[----:B------:R-:W-:-:S04]  /*0d00*/  SHF.R.S32.HI R8, RZ, 0x1f, R6 ;  /* 0x0000001fff087819 */ /* 0x000fc80000011406 */
[----:B------:R-:W-:-:S04]  /*0d10*/  ISETP.GE.U32.AND.EX P2, PT, R8, UR5, PT, P2 ;  /* 0x0000000508007c0c */ /* 0x000fc8000bf46120 */
[----:B------:R-:W-:-:S13]  /*0d20*/  ISETP.LT.OR P2, PT, R6, RZ, P2 ;  /* 0x000000ff0600720c */ /* 0x000fda0001741670 */
[----:B------:R-:W1:Y:S01]  /*0d30*/  @!P2 LDC.64 R16, c[0x0][0x388] ;  /* 0x0000e200ff10ab82 */ /* 0x000e620000000a00 */
[C---:B------:R-:W-:Y:S01]  /*0d40*/  @!P2 IMAD.SHL.U32 R6, R0.reuse, 0x4, RZ ;  /* 0x000000040006a824 */ /* 0x040fe200078e00ff */
[----:B------:R-:W-:-:S04]  /*0d50*/  @!P2 SHF.L.U64.HI R7, R0, 0x2, R7 ;  /* 0x000000020007a819 */ /* 0x000fc80000010207 */
[----:B------:R-:W-:Y:S02]  /*0d60*/  @!P2 LOP3.LUT R15, R6, 0xfffffffc, RZ, 0xc0, !PT ;  /* 0xfffffffc060fa812 */ /* 0x000fe400078ec0ff */
[----:B------:R-:W-:Y:S02]  /*0d70*/  @!P2 LOP3.LUT R6, R7, 0x3, RZ, 0xc0, !PT ;  /* 0x000000030706a812 */ /* 0x000fe400078ec0ff */
[----:B-1----:R-:W-:-:S05]  /*0d80*/  @!P2 IADD3 R14, P3, PT, R15, R16, RZ ;  /* 0x000000100f0ea210 */ /* 0x002fca0007f7e0ff */
[----:B------:R-:W-:Y:S02]  /*0d90*/  @!P2 IMAD.X R15, R6, 0x1, R17, P3 ;  /* 0x00000001060fa824 */ /* 0x000fe400018e0611 */
[----:B0-2---:R-:W-:-:S05]  /*0da0*/  @!P1 FFMA R5, R4, R12, R5 ;  /* 0x0000000c04059223 */ /* 0x005fca0000000005 */
[----:B------:R0:W-:Y:S04]  /*0db0*/  @!P1 STG.E desc[UR10][R2.64], R5 ;  /* 0x0000000502009986 */ /* 0x0001e8000c10190a */
[----:B------:R-:W0:Y:S04]  /*0dc0*/  @!P2 LDG.E R10, desc[UR10][R10.64+0x4] ;  /* 0x0000040a0a0aa981 */ /* 0x000e28000c1e1900 */
[----:B------:R-:W0:Y:S01]  /*0dd0*/  @!P2 LDG.E R14, desc[UR10][R14.64+0x4] ;  /* 0x0000040a0e0ea981 */ /* 0x000e22000c1e1900 */
[----:B------:R-:W-:Y:S02]  /*0de0*/  VIADD R0, R0, 0x2 ;  /* 0x0000000200007836 */ /* 0x000fe40000000000 */
[----:B------:R-:W-:-:S02]  /*0df0*/  IMAD.MOV.U32 R7, RZ, RZ, RZ ;  /* 0x000000ffff077224 */ /* 0x000fc400078e00ff */
[----:B0-----:R-:W-:-:S05]  /*0e00*/  @!P2 FFMA R5, R10, R14, R5 ;  /* 0x0000000e0a05a223 */ /* 0x001fca0000000005 */
[----:B------:R3:W-:Y:S02]  /*0e10*/  @!P2 STG.E desc[UR10][R2.64], R5 ;  /* 0x000000050200a986 */ /* 0x0007e4000c10190a */
.L_x_3:
[----:B------:R-:W-:Y:S05]  /*0e20*/  @P0 EXIT ;  /* 0x000000000000094d */ /* 0x000fea0003800000 */
[----:B------:R-:W4:Y:S01]  /*0e30*/  LDCU.64 UR4, c[0x0][0x398] ;  /* 0x00007300ff0477ac */ /* 0x000f220008000a00 */
[----:B------:R-:W-:-:S05]  /*0e40*/  IMAD.IADD R4, R9, 0x1, R0 ;  /* 0x0000000109047824 */ /* 0x000fca00078e0200 */
[----:B------:R-:W-:Y:S02]  /*0e50*/  SHF.R.S32.HI R10, RZ, 0x1f, R4 ;  /* 0x0000001fff0a7819 */ /* 0x000fe40000011404 */
[----:B----4-:R-:W-:-:S04]  /*0e60*/  ISETP.GE.U32.AND P0, PT, R4, UR4, PT ;  /* 0x0000000404007c0c */ /* 0x010fc8000bf06070 */
[----:B------:R-:W-:-:S04]  /*0e70*/  ISETP.GE.U32.AND.EX P0, PT, R10, UR5, PT, P0 ;  /* 0x000000050a007c0c */ /* 0x000fc8000bf06100 */
[----:B------:R-:W-:-:S13]  /*0e80*/  ISETP.LT.OR P0, PT, R4, RZ, P0 ;  /* 0x000000ff0400720c */ /* 0x000fda0000701670 */
[----:B------:R-:W-:Y:S05]  /*0e90*/  @P0 EXIT ;  /* 0x000000000000094d */ /* 0x000fea0003800000 */
[----:B------:R-:W4:Y:S08]  /*0ea0*/  LDC.64 R8, c[0x0][0x380] ;  /* 0x0000e000ff087b82 */ /* 0x000f300000000a00 */
[----:B------:R-:W5:Y:S01]  /*0eb0*/  LDC.64 R12, c[0x0][0x388] ;  /* 0x0000e200ff0c7b82 */ /* 0x000f620000000a00 */
[----:B----4-:R-:W-:-:S04]  /*0ec0*/  LEA R8, P0, R4, R8, 0x2 ;  /* 0x0000000804087211 */ /* 0x010fc800078010ff */
[----:B------:R-:W-:Y:S02]  /*0ed0*/  LEA.HI.X R9, R4, R9, R10, 0x2, P0 ;  /* 0x0000000904097211 */ /* 0x000fe400000f140a */
[----:B-----5:R-:W-:-:S03]  /*0ee0*/  LEA R6, P1, R0, R12, 0x2 ;  /* 0x0000000c00067211 */ /* 0x020fc600078210ff */
[----:B------:R-:W0:Y:S01]  /*0ef0*/  LDG.E R8, desc[UR10][R8.64] ;  /* 0x0000000a08087981 */ /* 0x000e22000c1e1900 */
[----:B-1----:R-:W-:-:S05]  /*0f00*/  LEA.HI.X R7, R0, R13, R7, 0x2, P1 ;  /* 0x0000000d00077211 */ /* 0x002fca00008f1407 */
[----:B------:R-:W0:Y:S02]  /*0f10*/  LDG.E R6, desc[UR10][R6.64] ;  /* 0x0000000a06067981 */ /* 0x000e24000c1e1900 */
[----:B0-23--:R-:W-:-:S05]  /*0f20*/  FFMA R5, R8, R6, R5 ;  /* 0x0000000608057223 */ /* 0x00dfca0000000005 */
[----:B------:R-:W-:Y:S01]  /*0f30*/  STG.E desc[UR10][R2.64], R5 ;  /* 0x0000000502007986 */ /* 0x000fe2000c10190a */
[----:B------:R-:W-:Y:S05]  /*0f40*/  EXIT ;  /* 0x000000000000794d */ /* 0x000fea0003800000 */
.L_x_4:
[----:B------:R-:W-:-:S00]  /*0f50*/  BRA `(.L_x_4) ;  /* 0xfffffffc00fc7947 */ /* 0x000fc0000383ffff */
[----:B------:R-:W-:-:S00]  /*0f60*/  NOP ;  /* 0x0000000000007918 */ /* 0x000fc00000000000 */
        /* <DEDUP_REMOVED lines=9> */
.L_x_5:


//--------------------- .nv.shared.reserved.0     --------------------------
	.section	.nv.shared.reserved.0,"aw",@nobits
	.weak		__nv_reservedSMEM_offset_0_alias
	.size		__nv_reservedSMEM_offset_0_alias, 0, 64
	.other		__nv_reservedSMEM_offset_0_alias,@"STO_CUDA_RESERVED_SHARED STV_DEFAULT"
__nv_reservedSMEM_offset_0_alias:
	.zero		0
	.zero		64


//--------------------- .nv.constant0._Z21convolution_1D_KernelPfS_S_mm --------------------------
	.section	.nv.constant0._Z21convolution_1D_KernelPfS_S_mm,"a",@progbits
	.sectionflags	@""
	.align	4
.nv.constant0._Z21convolution_1D_KernelPfS_S_mm:
	.zero		936


//--------------------- SYMBOLS --------------------------

	.type		.nv.reservedSmem.offset0,@object
	.size		.nv.reservedSmem.offset0,0x4
